//
// Generated by NVIDIA NVVM Compiler
//
// Compiler Build ID: CL-36424714
// Cuda compilation tools, release 13.0, V13.0.88
// Based on NVVM 20.0.0
//

.version 9.0
.target sm_100
.address_size 64

	// .globl	_Z9squbitsimPKfPfS0_ii

.visible .entry _Z9squbitsimPKfPfS0_ii(
	.param .u64 .ptr .align 1 _Z9squbitsimPKfPfS0_ii_param_0,
	.param .u64 .ptr .align 1 _Z9squbitsimPKfPfS0_ii_param_1,
	.param .u64 .ptr .align 1 _Z9squbitsimPKfPfS0_ii_param_2,
	.param .u32 _Z9squbitsimPKfPfS0_ii_param_3,
	.param .u32 _Z9squbitsimPKfPfS0_ii_param_4
)
{
	.reg .pred 	%p<8>;
	.reg .b32 	%r<17>;
	.reg .b32 	%f<56>;
	.reg .b64 	%rd<17>;

	ld.param.u64 	%rd4, [_Z9squbitsimPKfPfS0_ii_param_0];
	ld.param.u64 	%rd5, [_Z9squbitsimPKfPfS0_ii_param_1];
	ld.param.u64 	%rd6, [_Z9squbitsimPKfPfS0_ii_param_2];
	ld.param.u32 	%r3, [_Z9squbitsimPKfPfS0_ii_param_3];
	ld.param.u32 	%r4, [_Z9squbitsimPKfPfS0_ii_param_4];
	cvta.to.global.u64 	%rd1, %rd5;
	cvta.to.global.u64 	%rd2, %rd4;
	cvta.to.global.u64 	%rd3, %rd6;
	mov.u32 	%r5, %ntid.x;
	mov.u32 	%r6, %ctaid.x;
	mov.u32 	%r7, %tid.x;
	mad.lo.s32 	%r1, %r5, %r6, %r7;
	setp.ge.s32 	%p1, %r1, %r4;
	@%p1 bra 	$L__BB0_7;
	cvt.rn.f32.s32 	%f1, %r3;
	setp.eq.s32 	%p2, %r3, 0;
	mov.f32 	%f55, 0f3F800000;
	@%p2 bra 	$L__BB0_4;
	mov.f32 	%f6, 0f00000000;
	mov.f32 	%f7, 0f3F000000;
	mul.rn.f32 	%f8, %f7, %f6;
	mov.f32 	%f9, 0f3DF6384F;
	mul.rn.f32 	%f10, %f9, %f6;
	mul.f32 	%f11, %f10, 0f40400000;
	fma.rn.f32 	%f12, %f8, 0f3FB8AA3B, 0f00000000;
	add.f32 	%f13, %f12, 0f00000000;
	fma.rn.f32 	%f14, %f11, %f8, %f13;
	fma.rn.f32 	%f15, %f10, 0f00000000, %f14;
	mov.f32 	%f16, 0f3F800000;
	add.rn.f32 	%f17, %f16, %f15;
	mul.rn.f32 	%f18, %f17, %f1;
	cvt.rni.f32.f32 	%f19, %f18;
	sub.f32 	%f20, %f18, %f19;
	neg.f32 	%f21, %f18;
	fma.rn.f32 	%f22, %f17, %f1, %f21;
	mov.f32 	%f23, 0fBF800000;
	add.rn.f32 	%f24, %f17, %f23;
	neg.f32 	%f25, %f24;
	add.rn.f32 	%f26, %f15, %f25;
	fma.rn.f32 	%f27, %f26, %f1, %f22;
	add.f32 	%f28, %f20, %f27;
	setp.gt.f32 	%p3, %f19, 0f00000000;
	selp.b32 	%r8, 0, -2097152000, %p3;
	abs.f32 	%f29, %f1;
	setp.num.f32 	%p4, %f29, %f29;
	setp.lt.f32 	%p5, %f18, 0f00000000;
	selp.f32 	%f30, 0f00000000, 0f7F800000, %p5;
	abs.f32 	%f31, %f18;
	setp.gt.f32 	%p6, %f31, 0f43180000;
	cvt.rzi.s32.f32 	%r9, %f19;
	shl.b32 	%r10, %r9, 23;
	sub.s32 	%r11, %r10, %r8;
	mov.b32 	%f32, %r11;
	add.s32 	%r12, %r8, 2130706432;
	mov.b32 	%f33, %r12;
	fma.rn.f32 	%f34, %f28, 0f391FCB8E, 0f3AAF85ED;
	fma.rn.f32 	%f35, %f34, %f28, 0f3C1D9856;
	fma.rn.f32 	%f36, %f35, %f28, 0f3D6357BB;
	fma.rn.f32 	%f37, %f36, %f28, 0f3E75FDEC;
	fma.rn.f32 	%f38, %f37, %f28, 0f3F317218;
	fma.rn.f32 	%f39, %f38, %f28, 0f3F800000;
	mul.f32 	%f40, %f39, %f33;
	mul.f32 	%f41, %f40, %f32;
	selp.f32 	%f55, %f30, %f41, %p6;
	@%p4 bra 	$L__BB0_4;
	mov.f32 	%f42, 0f40000000;
	add.rn.f32 	%f55, %f42, %f1;
$L__BB0_4:
	cvt.rzi.s32.f32 	%r2, %f55;
	and.b32  	%r13, %r2, %r1;
	setp.lt.s32 	%p7, %r13, 1;
	@%p7 bra 	$L__BB0_6;
	ld.global.f32 	%f49, [%rd3+8];
	not.b32 	%r15, %r2;
	and.b32  	%r16, %r1, %r15;
	mul.wide.s32 	%rd12, %r16, 4;
	add.s64 	%rd13, %rd2, %rd12;
	ld.global.f32 	%f50, [%rd13];
	ld.global.f32 	%f51, [%rd3+12];
	mul.wide.s32 	%rd14, %r1, 4;
	add.s64 	%rd15, %rd2, %rd14;
	ld.global.f32 	%f52, [%rd15];
	mul.f32 	%f53, %f51, %f52;
	fma.rn.f32 	%f54, %f49, %f50, %f53;
	add.s64 	%rd16, %rd1, %rd14;
	st.global.f32 	[%rd16], %f54;
	bra.uni 	$L__BB0_7;
$L__BB0_6:
	ld.global.f32 	%f43, [%rd3];
	mul.wide.s32 	%rd7, %r1, 4;
	add.s64 	%rd8, %rd2, %rd7;
	ld.global.f32 	%f44, [%rd8];
	ld.global.f32 	%f45, [%rd3+4];
	or.b32  	%r14, %r2, %r1;
	mul.wide.s32 	%rd9, %r14, 4;
	add.s64 	%rd10, %rd2, %rd9;
	ld.global.f32 	%f46, [%rd10];
	mul.f32 	%f47, %f45, %f46;
	fma.rn.f32 	%f48, %f43, %f44, %f47;
	add.s64 	%rd11, %rd1, %rd7;
	st.global.f32 	[%rd11], %f48;
$L__BB0_7:
	ret;

}


// ===== COMPILED SASS (sm_100) =====

	.target	sm_100

	.elftype	@"ET_EXEC"


//--------------------- .note.nv.tkinfo           --------------------------
	.section	.note.nv.tkinfo,"",@"SHT_NOTE"
	.sectionflags	@"SHF_NOTE_NV_TKINFO"
	.tkinfo
        /*0018*/ 	.word	0x00000002
        /*0030*/ 	.string	""
        /*0030*/ 	.string	"ptxas"
        /*0030*/ 	.string	"Cuda compilation tools, release 13.0, V13.0.88"
        /*0030*/ 	.string	"Build cuda_13.0.r13.0/compiler.36424714_0"
        /*0030*/ 	.string	"-arch sm_100 -m 64 "



//--------------------- .note.nv.cuinfo           --------------------------
	.section	.note.nv.cuinfo,"",@"SHT_NOTE"
	.sectionflags	@"SHF_NOTE_NV_CUINFO"
        /*0018*/ 	.short	0x0002
        /*001a*/ 	.short	0x0064
        /*001c*/ 	.short	0x0082
	.zero		2


//--------------------- .nv.info                  --------------------------
	.section	.nv.info,"",@"SHT_CUDA_INFO"
	.align	4


	//----- nvinfo : EIATTR_REGCOUNT
	.align		4
        /*0000*/ 	.byte	0x04, 0x2f
        /*0002*/ 	.short	(.L_1 - .L_0)
	.align		4
.L_0:
        /*0004*/ 	.word	index@(_Z9squbitsimPKfPfS0_ii)
        /*0008*/ 	.word	0x00000010


	//----- nvinfo : EIATTR_FRAME_SIZE
	.align		4
.L_1:
        /*000c*/ 	.byte	0x04, 0x11
        /*000e*/ 	.short	(.L_3 - .L_2)
	.align		4
.L_2:
        /*0010*/ 	.word	index@(_Z9squbitsimPKfPfS0_ii)
        /*0014*/ 	.word	0x00000000


	//----- nvinfo : EIATTR_MIN_STACK_SIZE
	.align		4
.L_3:
        /*0018*/ 	.byte	0x04, 0x12
        /*001a*/ 	.short	(.L_5 - .L_4)
	.align		4
.L_4:
        /*001c*/ 	.word	index@(_Z9squbitsimPKfPfS0_ii)
        /*0020*/ 	.word	0x00000000
.L_5:


//--------------------- .nv.compat                --------------------------
	.section	.nv.compat,"",@"SHT_CUDA_COMPAT_INFO"
	.align	4
        /*0000*/ 	.byte	0x02, 0x09, 0x00, 0x00, 0x02, 0x02, 0x01, 0x00, 0x02, 0x05, 0x05, 0x00, 0x03, 0x07, 0x01, 0x01
        /*0010*/ 	.byte	0x02, 0x03, 0x00, 0x00, 0x02, 0x06, 0x01, 0x00, 0x04, 0x0b, 0x08, 0x00, 0x01, 0x00, 0x00, 0x00
        /*0020*/ 	.byte	0x00, 0x00, 0x00, 0x00


//--------------------- .nv.info._Z9squbitsimPKfPfS0_ii --------------------------
	.section	.nv.info._Z9squbitsimPKfPfS0_ii,"",@"SHT_CUDA_INFO"
	.sectionflags	@""
	.align	4


	//----- nvinfo : EIATTR_CUDA_API_VERSION
	.align		4
        /*0000*/ 	.byte	0x04, 0x37
        /*0002*/ 	.short	(.L_7 - .L_6)
.L_6:
        /*0004*/ 	.word	0x00000082


	//----- nvinfo : EIATTR_KPARAM_INFO
	.align		4
.L_7:
        /*0008*/ 	.byte	0x04, 0x17
        /*000a*/ 	.short	(.L_9 - .L_8)
.L_8:
        /*000c*/ 	.word	0x00000000
        /*0010*/ 	.short	0x0004
        /*0012*/ 	.short	0x001c
        /*0014*/ 	.byte	0x00, 0xf0, 0x11, 0x00


	//----- nvinfo : EIATTR_KPARAM_INFO
	.align		4
.L_9:
        /*0018*/ 	.byte	0x04, 0x17
        /*001a*/ 	.short	(.L_11 - .L_10)
.L_10:
        /*001c*/ 	.word	0x00000000
        /*0020*/ 	.short	0x0003
        /*0022*/ 	.short	0x0018
        /*0024*/ 	.byte	0x00, 0xf0, 0x11, 0x00


	//----- nvinfo : EIATTR_KPARAM_INFO
	.align		4
.L_11:
        /*0028*/ 	.byte	0x04, 0x17
        /*002a*/ 	.short	(.L_13 - .L_12)
.L_12:
        /*002c*/ 	.word	0x00000000
        /*0030*/ 	.short	0x0002
        /*0032*/ 	.short	0x0010
        /*0034*/ 	.byte	0x00, 0xf5, 0x21, 0x00


	//----- nvinfo : EIATTR_KPARAM_INFO
	.align		4
.L_13:
        /*0038*/ 	.byte	0x04, 0x17
        /*003a*/ 	.short	(.L_15 - .L_14)
.L_14:
        /*003c*/ 	.word	0x00000000
        /*0040*/ 	.short	0x0001
        /*0042*/ 	.short	0x0008
        /*0044*/ 	.byte	0x00, 0xf5, 0x21, 0x00


	//----- nvinfo : EIATTR_KPARAM_INFO
	.align		4
.L_15:
        /*0048*/ 	.byte	0x04, 0x17
        /*004a*/ 	.short	(.L_17 - .L_16)
.L_16:
        /*004c*/ 	.word	0x00000000
        /*0050*/ 	.short	0x0000
        /*0052*/ 	.short	0x0000
        /*0054*/ 	.byte	0x00, 0xf5, 0x21, 0x00


	//----- nvinfo : EIATTR_SPARSE_MMA_MASK
	.align		4
.L_17:
        /*0058*/ 	.byte	0x03, 0x50
        /*005a*/ 	.short	0x0000


	//----- nvinfo : EIATTR_MAXREG_COUNT
	.align		4
        /*005c*/ 	.byte	0x03, 0x1b
        /*005e*/ 	.short	0x00ff


	//----- nvinfo : EIATTR_MERCURY_ISA_VERSION
	.align		4
        /*0060*/ 	.byte	0x03, 0x5f
        /*0062*/ 	.short	0x0101


	//----- nvinfo : EIATTR_VRC_CTA_INIT_COUNT
	.align		4
        /*0064*/ 	.byte	0x02, 0x4a
	.zero		1
	.zero		1


	//----- nvinfo : EIATTR_EXIT_INSTR_OFFSETS
	.align		4
        /*0068*/ 	.byte	0x04, 0x1c
        /*006a*/ 	.short	(.L_19 - .L_18)


	//   ....[0]....
.L_18:
        /*006c*/ 	.word	0x00000070


	//   ....[1]....
        /*0070*/ 	.word	0x00000400


	//   ....[2]....
        /*0074*/ 	.word	0x000004f0


	//----- nvinfo : EIATTR_CRS_STACK_SIZE
	.align		4
.L_19:
        /*0078*/ 	.byte	0x04, 0x1e
        /*007a*/ 	.short	(.L_21 - .L_20)
.L_20:
        /*007c*/ 	.word	0x00000000


	//----- nvinfo : EIATTR_CBANK_PARAM_SIZE
	.align		4
.L_21:
        /*0080*/ 	.byte	0x03, 0x19
        /*0082*/ 	.short	0x0020


	//----- nvinfo : EIATTR_PARAM_CBANK
	.align		4
        /*0084*/ 	.byte	0x04, 0x0a
        /*0086*/ 	.short	(.L_23 - .L_22)
	.align		4
.L_22:
        /*0088*/ 	.word	index@(.nv.constant0._Z9squbitsimPKfPfS0_ii)
        /*008c*/ 	.short	0x0380
        /*008e*/ 	.short	0x0020


	//----- nvinfo : EIATTR_SW_WAR
	.align		4
.L_23:
        /*0090*/ 	.byte	0x04, 0x36
        /*0092*/ 	.short	(.L_25 - .L_24)
.L_24:
        /*0094*/ 	.word	0x00000008
.L_25:


//--------------------- .nv.callgraph             --------------------------
	.section	.nv.callgraph,"",@"SHT_CUDA_CALLGRAPH"
	.align	4
	.sectionentsize	8
	.align		4
        /*0000*/ 	.word	0x00000000
	.align		4
        /*0004*/ 	.word	0xffffffff
	.align		4
        /*0008*/ 	.word	0x00000000
	.align		4
        /*000c*/ 	.word	0xfffffffe
	.align		4
        /*0010*/ 	.word	0x00000000
	.align		4
        /*0014*/ 	.word	0xfffffffd
	.align		4
        /*0018*/ 	.word	0x00000000
	.align		4
        /*001c*/ 	.word	0xfffffffc


//--------------------- .text._Z9squbitsimPKfPfS0_ii --------------------------
	.section	.text._Z9squbitsimPKfPfS0_ii,"ax",@progbits
	.align	128
        .global         _Z9squbitsimPKfPfS0_ii
        .type           _Z9squbitsimPKfPfS0_ii,@function
        .size           _Z9squbitsimPKfPfS0_ii,(.L_x_3 - _Z9squbitsimPKfPfS0_ii)
        .other          _Z9squbitsimPKfPfS0_ii,@"STO_CUDA_ENTRY STV_DEFAULT"
_Z9squbitsimPKfPfS0_ii:
.text._Z9squbitsimPKfPfS0_ii:
[----:B------:R-:W-:Y:S01]  /*0000*/  LDC R1, c[0x0][0x37c] ;  /* 0x0000df00ff017b82 */ /* 0x000fe20000000800 */
[----:B------:R-:W0:Y:S01]  /*0010*/  S2R R2, SR_CTAID.X ;  /* 0x0000000000027919 */ /* 0x000e220000002500 */
[----:B------:R-:W0:Y:S01]  /*0020*/  LDCU UR4, c[0x0][0x360] ;  /* 0x00006c00ff0477ac */ /* 0x000e220008000800 */
[----:B------:R-:W0:Y:S01]  /*0030*/  S2R R3, SR_TID.X ;  /* 0x0000000000037919 */ /* 0x000e220000002100 */
[----:B------:R-:W1:Y:S01]  /*0040*/  LDCU UR5, c[0x0][0x39c] ;  /* 0x00007380ff0577ac */ /* 0x000e620008000800 */
[----:B0-----:R-:W-:-:S05]  /*0050*/  IMAD R2, R2, UR4, R3 ;  /* 0x0000000402027c24 */ /* 0x001fca000f8e0203 */
[----:B-1----:R-:W-:-:S13]  /*0060*/  ISETP.GE.AND P0, PT, R2, UR5, PT ;  /* 0x0000000502007c0c */ /* 0x002fda000bf06270 */
[----:B------:R-:W-:Y:S05]  /*0070*/  @P0 EXIT ;  /* 0x000000000000094d */ /* 0x000fea0003800000 */
[----:B------:R-:W0:Y:S01]  /*0080*/  LDCU UR4, c[0x0][0x398] ;  /* 0x00007300ff0477ac */ /* 0x000e220008000800 */
[----:B------:R-:W-:Y:S01]  /*0090*/  HFMA2 R3, -RZ, RZ, 1.875, 0 ;  /* 0x3f800000ff037431 */ /* 0x000fe200000001ff */
[----:B0-----:R-:W-:-:S09]  /*00a0*/  UISETP.NE.AND UP0, UPT, UR4, URZ, UPT ;  /* 0x000000ff0400728c */ /* 0x001fd2000bf05270 */
[----:B------:R-:W-:Y:S05]  /*00b0*/  BRA.U !UP0, `(.L_x_0) ;  /* 0x0000000108847547 */ /* 0x000fea000b800000 */
[----:B------:R-:W-:Y:S01]  /*00c0*/  FFMA R0, RZ, 1.4426950216293334961, RZ ;  /* 0x3fb8aa3bff007823 */ /* 0x000fe200000000ff */
[----:B------:R-:W-:-:S03]  /*00d0*/  MOV R8, 0x391fcb8e ;  /* 0x391fcb8e00087802 */ /* 0x000fc60000000f00 */
[----:B------:R-:W-:-:S04]  /*00e0*/  FADD R0, RZ, R0 ;  /* 0x00000000ff007221 */ /* 0x000fc80000000000 */
[----:B------:R-:W-:-:S04]  /*00f0*/  FFMA R0, RZ, RZ, R0 ;  /* 0x000000ffff007223 */ /* 0x000fc80000000000 */
[----:B------:R-:W-:Y:S01]  /*0100*/  FFMA R3, RZ, RZ, R0 ;  /* 0x000000ffff037223 */ /* 0x000fe20000000000 */
[----:B------:R-:W-:-:S03]  /*0110*/  I2FP.F32.S32 R0, UR4 ;  /* 0x0000000400007c45 */ /* 0x000fc60008201400 */
[----:B------:R-:W-:Y:S01]  /*0120*/  FADD R5, R3, 1 ;  /* 0x3f80000003057421 */ /* 0x000fe20000000000 */
[----:B------:R-:W-:-:S03]  /*0130*/  FSETP.NAN.AND P2, PT, |R0|, |R0|, PT ;  /* 0x400000000000720b */ /* 0x000fc60003f48200 */
[----:B------:R-:W-:Y:S01]  /*0140*/  FMUL R7, R0, R5 ;  /* 0x0000000500077220 */ /* 0x000fe20000400000 */
[----:B------:R-:W-:-:S03]  /*0150*/  FADD R6, R5, -1 ;  /* 0xbf80000005067421 */ /* 0x000fc60000000000 */
[----:B------:R-:W0:Y:S01]  /*0160*/  FRND R4, R7 ;  /* 0x0000000700047307 */ /* 0x000e220000201000 */
[----:B------:R-:W-:Y:S01]  /*0170*/  FADD R6, R3, -R6 ;  /* 0x8000000603067221 */ /* 0x000fe20000000000 */
[----:B------:R-:W-:Y:S01]  /*0180*/  FFMA R5, R0, R5, -R7 ;  /* 0x0000000500057223 */ /* 0x000fe20000000807 */
[----:B------:R-:W-:-:S03]  /*0190*/  FSETP.GT.AND P0, PT, |R7|, 152, PT ;  /* 0x431800000700780b */ /* 0x000fc60003f04200 */
[----:B------:R-:W-:Y:S02]  /*01a0*/  FFMA R6, R0, R6, R5 ;  /* 0x0000000600067223 */ /* 0x000fe40000000005 */
[----:B------:R-:W1:Y:S01]  /*01b0*/  F2I.NTZ R5, R7 ;  /* 0x0000000700057305 */ /* 0x000e620000203100 */
[----:B0-----:R-:W-:Y:S01]  /*01c0*/  FADD R3, R7, -R4 ;  /* 0x8000000407037221 */ /* 0x001fe20000000000 */
[----:B------:R-:W-:-:S03]  /*01d0*/  FSETP.GT.AND P1, PT, R4, RZ, PT ;  /* 0x000000ff0400720b */ /* 0x000fc60003f24000 */
[----:B------:R-:W-:Y:S01]  /*01e0*/  FADD R3, R3, R6 ;  /* 0x0000000603037221 */ /* 0x000fe20000000000 */
[----:B------:R-:W-:Y:S02]  /*01f0*/  SEL R4, RZ, 0x83000000, P1 ;  /* 0x83000000ff047807 */ /* 0x000fe40000800000 */
[----:B------:R-:W-:Y:S01]  /*0200*/  FSETP.GEU.AND P1, PT, R7, RZ, PT ;  /* 0x000000ff0700720b */ /* 0x000fe20003f2e000 */
[----:B------:R-:W-:Y:S01]  /*0210*/  FFMA R6, R3, R8, 0.0013391353422775864601 ;  /* 0x3aaf85ed03067423 */ /* 0x000fe20000000008 */
[----:B-1----:R-:W-:-:S03]  /*0220*/  LEA R5, R5, -R4, 0x17 ;  /* 0x8000000405057211 */ /* 0x002fc600078eb8ff */
[----:B------:R-:W-:-:S04]  /*0230*/  FFMA R6, R3, R6, 0.0096188392490148544312 ;  /* 0x3c1d985603067423 */ /* 0x000fc80000000006 */
[----:B------:R-:W-:-:S04]  /*0240*/  FFMA R6, R3, R6, 0.055503588169813156128 ;  /* 0x3d6357bb03067423 */ /* 0x000fc80000000006 */
[----:B------:R-:W-:-:S04]  /*0250*/  FFMA R6, R3, R6, 0.24022644758224487305 ;  /* 0x3e75fdec03067423 */ /* 0x000fc80000000006 */
[----:B------:R-:W-:Y:S01]  /*0260*/  FFMA R8, R3, R6, 0.69314718246459960938 ;  /* 0x3f31721803087423 */ /* 0x000fe20000000006 */
[----:B------:R-:W-:-:S03]  /*0270*/  IADD3 R6, PT, PT, R4, 0x7f000000, RZ ;  /* 0x7f00000004067810 */ /* 0x000fc60007ffe0ff */
[----:B------:R-:W-:Y:S01]  /*0280*/  FFMA R9, R3, R8, 1 ;  /* 0x3f80000003097423 */ /* 0x000fe20000000008 */
[----:B------:R-:W-:-:S03]  /*0290*/  FSEL R3, RZ, +INF , !P1 ;  /* 0x7f800000ff037808 */ /* 0x000fc60004800000 */
[----:B------:R-:W-:-:S04]  /*02a0*/  FMUL R6, R6, R9 ;  /* 0x0000000906067220 */ /* 0x000fc80000400000 */
[----:B------:R-:W-:Y:S01]  /*02b0*/  @!P0 FMUL R3, R5, R6 ;  /* 0x0000000605038220 */ /* 0x000fe20000400000 */
[----:B------:R-:W-:-:S07]  /*02c0*/  @P2 FADD R3, R0, 2 ;  /* 0x4000000000032421 */ /* 0x000fce0000000000 */
.L_x_0:
[----:B------:R-:W0:Y:S01]  /*02d0*/  F2I.TRUNC.NTZ R3, R3 ;  /* 0x0000000300037305 */ /* 0x000e22000020f100 */
[----:B------:R-:W1:Y:S01]  /*02e0*/  LDCU.64 UR4, c[0x0][0x358] ;  /* 0x00006b00ff0477ac */ /* 0x000e620008000a00 */
[----:B0-----:R-:W-:-:S04]  /*02f0*/  LOP3.LUT R0, R3, R2, RZ, 0xc0, !PT ;  /* 0x0000000203007212 */ /* 0x001fc800078ec0ff */
[----:B------:R-:W-:-:S13]  /*0300*/  ISETP.GE.AND P0, PT, R0, 0x1, PT ;  /* 0x000000010000780c */ /* 0x000fda0003f06270 */
[----:B-1----:R-:W-:Y:S05]  /*0310*/  @!P0 BRA `(.L_x_1) ;  /* 0x00000000003c8947 */ /* 0x002fea0003800000 */
[----:B------:R-:W0:Y:S01]  /*0320*/  LDC.64 R4, c[0x0][0x380] ;  /* 0x0000e000ff047b82 */ /* 0x000e220000000a00 */
[----:B------:R-:W-:-:S07]  /*0330*/  LOP3.LUT R3, R2, R3, RZ, 0x30, !PT ;  /* 0x0000000302037212 */ /* 0x000fce00078e30ff */
[----:B------:R-:W1:Y:S08]  /*0340*/  LDC.64 R8, c[0x0][0x390] ;  /* 0x0000e400ff087b82 */ /* 0x000e700000000a00 */
[----:B------:R-:W2:Y:S01]  /*0350*/  LDC.64 R10, c[0x0][0x388] ;  /* 0x0000e200ff0a7b82 */ /* 0x000ea20000000a00 */
[----:B0-----:R-:W-:-:S04]  /*0360*/  IMAD.WIDE R6, R2, 0x4, R4 ;  /* 0x0000000402067825 */ /* 0x001fc800078e0204 */
[----:B------:R-:W-:Y:S02]  /*0370*/  IMAD.WIDE R4, R3, 0x4, R4 ;  /* 0x0000000403047825 */ /* 0x000fe400078e0204 */
[----:B------:R-:W3:Y:S04]  /*0380*/  LDG.E R6, desc[UR4][R6.64] ;  /* 0x0000000406067981 */ /* 0x000ee8000c1e1900 */
[----:B-1----:R-:W3:Y:S04]  /*0390*/  LDG.E R3, desc[UR4][R8.64+0xc] ;  /* 0x00000c0408037981 */ /* 0x002ee8000c1e1900 */
[----:B------:R-:W4:Y:S04]  /*03a0*/  LDG.E R5, desc[UR4][R4.64] ;  /* 0x0000000404057981 */ /* 0x000f28000c1e1900 */
[----:B------:R-:W4:Y:S01]  /*03b0*/  LDG.E R0, desc[UR4][R8.64+0x8] ;  /* 0x0000080408007981 */ /* 0x000f22000c1e1900 */
[----:B---3--:R-:W-:Y:S01]  /*03c0*/  FMUL R13, R3, R6 ;  /* 0x00000006030d7220 */ /* 0x008fe20000400000 */
[----:B--2---:R-:W-:-:S04]  /*03d0*/  IMAD.WIDE R2, R2, 0x4, R10 ;  /* 0x0000000402027825 */ /* 0x004fc800078e020a */
[----:B----4-:R-:W-:-:S05]  /*03e0*/  FFMA R13, R0, R5, R13 ;  /* 0x00000005000d7223 */ /* 0x010fca000000000d */
[----:B------:R-:W-:Y:S01]  /*03f0*/  STG.E desc[UR4][R2.64], R13 ;  /* 0x0000000d02007986 */ /* 0x000fe2000c101904 */
[----:B------:R-:W-:Y:S05]  /*0400*/  EXIT ;  /* 0x000000000000794d */ /* 0x000fea0003800000 */
.L_x_1:
[----:B------:R-:W0:Y:S01]  /*0410*/  LDC.64 R8, c[0x0][0x380] ;  /* 0x0000e000ff087b82 */ /* 0x000e220000000a00 */
[----:B------:R-:W-:-:S07]  /*0420*/  LOP3.LUT R5, R3, R2, RZ, 0xfc, !PT ;  /* 0x0000000203057212 */ /* 0x000fce00078efcff */
[----:B------:R-:W1:Y:S08]  /*0430*/  LDC.64 R6, c[0x0][0x390] ;  /* 0x0000e400ff067b82 */ /* 0x000e700000000a00 */
[----:B------:R-:W2:Y:S01]  /*0440*/  LDC.64 R10, c[0x0][0x388] ;  /* 0x0000e200ff0a7b82 */ /* 0x000ea20000000a00 */
[----:B0-----:R-:W-:-:S04]  /*0450*/  IMAD.WIDE R4, R5, 0x4, R8 ;  /* 0x0000000405047825 */ /* 0x001fc800078e0208 */
[C---:B------:R-:W-:Y:S02]  /*0460*/  IMAD.WIDE R8, R2.reuse, 0x4, R8 ;  /* 0x0000000402087825 */ /* 0x040fe400078e0208 */
[----:B------:R-:W3:Y:S04]  /*0470*/  LDG.E R4, desc[UR4][R4.64] ;  /* 0x0000000404047981 */ /* 0x000ee8000c1e1900 */
[----:B-1----:R-:W3:Y:S04]  /*0480*/  LDG.E R3, desc[UR4][R6.64+0x4] ;  /* 0x0000040406037981 */ /* 0x002ee8000c1e1900 */
[----:B------:R-:W4:Y:S04]  /*0490*/  LDG.E R9, desc[UR4][R8.64] ;  /* 0x0000000408097981 */ /* 0x000f28000c1e1900 */
[----:B------:R-:W4:Y:S01]  /*04a0*/  LDG.E R0, desc[UR4][R6.64] ;  /* 0x0000000406007981 */ /* 0x000f22000c1e1900 */
[----:B--2---:R-:W-:-:S04]  /*04b0*/  IMAD.WIDE R10, R2, 0x4, R10 ;  /* 0x00000004020a7825 */ /* 0x004fc800078e020a */
[----:B---3--:R-:W-:-:S04]  /*04c0*/  FMUL R3, R3, R4 ;  /* 0x0000000403037220 */ /* 0x008fc80000400000 */
[----:B----4-:R-:W-:-:S05]  /*04d0*/  FFMA R3, R0, R9, R3 ;  /* 0x0000000900037223 */ /* 0x010fca0000000003 */
[----:B------:R-:W-:Y:S01]  /*04e0*/  STG.E desc[UR4][R10.64], R3 ;  /* 0x000000030a007986 */ /* 0x000fe2000c101904 */
[----:B------:R-:W-:Y:S05]  /*04f0*/  EXIT ;  /* 0x000000000000794d */ /* 0x000fea0003800000 */
.L_x_2:
[----:B------:R-:W-:-:S00]  /*0500*/  BRA `(.L_x_2) ;  /* 0xfffffffc00fc7947 */ /* 0x000fc0000383ffff */
[----:B------:R-:W-:-:S00]  /*0510*/  NOP ;  /* 0x0000000000007918 */ /* 0x000fc00000000000 */
        /* <DEDUP_REMOVED lines=14> */
.L_x_3:


//--------------------- .nv.shared.reserved.0     --------------------------
	.section	.nv.shared.reserved.0,"aw",@nobits
	.weak		__nv_reservedSMEM_offset_0_alias
	.size		__nv_reservedSMEM_offset_0_alias, 0, 64
	.other		__nv_reservedSMEM_offset_0_alias,@"STO_CUDA_RESERVED_SHARED STV_DEFAULT"
__nv_reservedSMEM_offset_0_alias:
	.zero		0
	.zero		64


//--------------------- .nv.constant0._Z9squbitsimPKfPfS0_ii --------------------------
	.section	.nv.constant0._Z9squbitsimPKfPfS0_ii,"a",@progbits
	.sectionflags	@""
	.align	4
.nv.constant0._Z9squbitsimPKfPfS0_ii:
	.zero		928


//--------------------- SYMBOLS --------------------------

	.type		.nv.reservedSmem.offset0,@object
	.size		.nv.reservedSmem.offset0,0x4
